//
// Generated by NVIDIA NVVM Compiler
//
// Compiler Build ID: CL-36424714
// Cuda compilation tools, release 13.0, V13.0.88
// Based on NVVM 20.0.0
//

.version 9.0
.target sm_100
.address_size 64

	// .globl	_Z21count_2d_equal_kernelPKiPiiii

.visible .entry _Z21count_2d_equal_kernelPKiPiiii(
	.param .u64 .ptr .align 1 _Z21count_2d_equal_kernelPKiPiiii_param_0,
	.param .u64 .ptr .align 1 _Z21count_2d_equal_kernelPKiPiiii_param_1,
	.param .u32 _Z21count_2d_equal_kernelPKiPiiii_param_2,
	.param .u32 _Z21count_2d_equal_kernelPKiPiiii_param_3,
	.param .u32 _Z21count_2d_equal_kernelPKiPiiii_param_4
)
{
	.reg .pred 	%p<5>;
	.reg .b32 	%r<17>;
	.reg .b64 	%rd<7>;

	ld.param.u64 	%rd1, [_Z21count_2d_equal_kernelPKiPiiii_param_0];
	ld.param.u64 	%rd2, [_Z21count_2d_equal_kernelPKiPiiii_param_1];
	ld.param.u32 	%r3, [_Z21count_2d_equal_kernelPKiPiiii_param_2];
	ld.param.u32 	%r5, [_Z21count_2d_equal_kernelPKiPiiii_param_3];
	ld.param.u32 	%r4, [_Z21count_2d_equal_kernelPKiPiiii_param_4];
	mov.u32 	%r7, %tid.x;
	mov.u32 	%r8, %ntid.x;
	mov.u32 	%r9, %ctaid.x;
	mad.lo.s32 	%r1, %r8, %r9, %r7;
	mov.u32 	%r10, %tid.y;
	mov.u32 	%r11, %ntid.y;
	mov.u32 	%r12, %ctaid.y;
	mad.lo.s32 	%r13, %r11, %r12, %r10;
	setp.ge.s32 	%p1, %r1, %r3;
	setp.ge.s32 	%p2, %r13, %r5;
	or.pred  	%p3, %p1, %p2;
	@%p3 bra 	$L__BB0_3;
	cvta.to.global.u64 	%rd3, %rd1;
	mad.lo.s32 	%r14, %r3, %r13, %r1;
	mul.wide.s32 	%rd4, %r14, 4;
	add.s64 	%rd5, %rd3, %rd4;
	ld.global.u32 	%r15, [%rd5];
	setp.ne.s32 	%p4, %r15, %r4;
	@%p4 bra 	$L__BB0_3;
	cvta.to.global.u64 	%rd6, %rd2;
	atom.global.add.u32 	%r16, [%rd6], 1;
$L__BB0_3:
	ret;

}


// ===== COMPILED SASS (sm_100) =====

	.target	sm_100

	.elftype	@"ET_EXEC"


//--------------------- .note.nv.tkinfo           --------------------------
	.section	.note.nv.tkinfo,"",@"SHT_NOTE"
	.sectionflags	@"SHF_NOTE_NV_TKINFO"
	.tkinfo
        /*0018*/ 	.word	0x00000002
        /*0030*/ 	.string	""
        /*0030*/ 	.string	"ptxas"
        /*0030*/ 	.string	"Cuda compilation tools, release 13.0, V13.0.88"
        /*0030*/ 	.string	"Build cuda_13.0.r13.0/compiler.36424714_0"
        /*0030*/ 	.string	"-arch sm_100 -m 64 "



//--------------------- .note.nv.cuinfo           --------------------------
	.section	.note.nv.cuinfo,"",@"SHT_NOTE"
	.sectionflags	@"SHF_NOTE_NV_CUINFO"
        /*0018*/ 	.short	0x0002
        /*001a*/ 	.short	0x0064
        /*001c*/ 	.short	0x0082
	.zero		2


//--------------------- .nv.info                  --------------------------
	.section	.nv.info,"",@"SHT_CUDA_INFO"
	.align	4


	//----- nvinfo : EIATTR_REGCOUNT
	.align		4
        /*0000*/ 	.byte	0x04, 0x2f
        /*0002*/ 	.short	(.L_1 - .L_0)
	.align		4
.L_0:
        /*0004*/ 	.word	index@(_Z21count_2d_equal_kernelPKiPiiii)
        /*0008*/ 	.word	0x00000008


	//----- nvinfo : EIATTR_FRAME_SIZE
	.align		4
.L_1:
        /*000c*/ 	.byte	0x04, 0x11
        /*000e*/ 	.short	(.L_3 - .L_2)
	.align		4
.L_2:
        /*0010*/ 	.word	index@(_Z21count_2d_equal_kernelPKiPiiii)
        /*0014*/ 	.word	0x00000000


	//----- nvinfo : EIATTR_MIN_STACK_SIZE
	.align		4
.L_3:
        /*0018*/ 	.byte	0x04, 0x12
        /*001a*/ 	.short	(.L_5 - .L_4)
	.align		4
.L_4:
        /*001c*/ 	.word	index@(_Z21count_2d_equal_kernelPKiPiiii)
        /*0020*/ 	.word	0x00000000
.L_5:


//--------------------- .nv.compat                --------------------------
	.section	.nv.compat,"",@"SHT_CUDA_COMPAT_INFO"
	.align	4
        /*0000*/ 	.byte	0x02, 0x09, 0x00, 0x00, 0x02, 0x02, 0x01, 0x00, 0x02, 0x05, 0x05, 0x00, 0x03, 0x07, 0x01, 0x01
        /*0010*/ 	.byte	0x02, 0x03, 0x00, 0x00, 0x02, 0x06, 0x01, 0x00, 0x04, 0x0b, 0x08, 0x00, 0x09, 0x00, 0x00, 0x00
        /*0020*/ 	.byte	0x00, 0x00, 0x00, 0x00


//--------------------- .nv.info._Z21count_2d_equal_kernelPKiPiiii --------------------------
	.section	.nv.info._Z21count_2d_equal_kernelPKiPiiii,"",@"SHT_CUDA_INFO"
	.sectionflags	@""
	.align	4


	//----- nvinfo : EIATTR_CUDA_API_VERSION
	.align		4
        /*0000*/ 	.byte	0x04, 0x37
        /*0002*/ 	.short	(.L_7 - .L_6)
.L_6:
        /*0004*/ 	.word	0x00000082


	//----- nvinfo : EIATTR_KPARAM_INFO
	.align		4
.L_7:
        /*0008*/ 	.byte	0x04, 0x17
        /*000a*/ 	.short	(.L_9 - .L_8)
.L_8:
        /*000c*/ 	.word	0x00000000
        /*0010*/ 	.short	0x0004
        /*0012*/ 	.short	0x0018
        /*0014*/ 	.byte	0x00, 0xf0, 0x11, 0x00


	//----- nvinfo : EIATTR_KPARAM_INFO
	.align		4
.L_9:
        /*0018*/ 	.byte	0x04, 0x17
        /*001a*/ 	.short	(.L_11 - .L_10)
.L_10:
        /*001c*/ 	.word	0x00000000
        /*0020*/ 	.short	0x0003
        /*0022*/ 	.short	0x0014
        /*0024*/ 	.byte	0x00, 0xf0, 0x11, 0x00


	//----- nvinfo : EIATTR_KPARAM_INFO
	.align		4
.L_11:
        /*0028*/ 	.byte	0x04, 0x17
        /*002a*/ 	.short	(.L_13 - .L_12)
.L_12:
        /*002c*/ 	.word	0x00000000
        /*0030*/ 	.short	0x0002
        /*0032*/ 	.short	0x0010
        /*0034*/ 	.byte	0x00, 0xf0, 0x11, 0x00


	//----- nvinfo : EIATTR_KPARAM_INFO
	.align		4
.L_13:
        /*0038*/ 	.byte	0x04, 0x17
        /*003a*/ 	.short	(.L_15 - .L_14)
.L_14:
        /*003c*/ 	.word	0x00000000
        /*0040*/ 	.short	0x0001
        /*0042*/ 	.short	0x0008
        /*0044*/ 	.byte	0x00, 0xf5, 0x21, 0x00


	//----- nvinfo : EIATTR_KPARAM_INFO
	.align		4
.L_15:
        /*0048*/ 	.byte	0x04, 0x17
        /*004a*/ 	.short	(.L_17 - .L_16)
.L_16:
        /*004c*/ 	.word	0x00000000
        /*0050*/ 	.short	0x0000
        /*0052*/ 	.short	0x0000
        /*0054*/ 	.byte	0x00, 0xf5, 0x21, 0x00


	//----- nvinfo : EIATTR_SPARSE_MMA_MASK
	.align		4
.L_17:
        /*0058*/ 	.byte	0x03, 0x50
        /*005a*/ 	.short	0x0000


	//----- nvinfo : EIATTR_MAXREG_COUNT
	.align		4
        /*005c*/ 	.byte	0x03, 0x1b
        /*005e*/ 	.short	0x00ff


	//----- nvinfo : EIATTR_MERCURY_ISA_VERSION
	.align		4
        /*0060*/ 	.byte	0x03, 0x5f
        /*0062*/ 	.short	0x0101


	//----- nvinfo : EIATTR_INT_WARP_WIDE_INSTR_OFFSETS
	.align		4
        /*0064*/ 	.byte	0x04, 0x31
        /*0066*/ 	.short	(.L_19 - .L_18)


	//   ....[0]....
.L_18:
        /*0068*/ 	.word	0x00000170


	//----- nvinfo : EIATTR_VRC_CTA_INIT_COUNT
	.align		4
.L_19:
        /*006c*/ 	.byte	0x02, 0x4a
	.zero		1
	.zero		1


	//----- nvinfo : EIATTR_EXIT_INSTR_OFFSETS
	.align		4
        /*0070*/ 	.byte	0x04, 0x1c
        /*0072*/ 	.short	(.L_21 - .L_20)


	//   ....[0]....
.L_20:
        /*0074*/ 	.word	0x000000c0


	//   ....[1]....
        /*0078*/ 	.word	0x00000140


	//   ....[2]....
        /*007c*/ 	.word	0x000001c0


	//----- nvinfo : EIATTR_CBANK_PARAM_SIZE
	.align		4
.L_21:
        /*0080*/ 	.byte	0x03, 0x19
        /*0082*/ 	.short	0x001c


	//----- nvinfo : EIATTR_PARAM_CBANK
	.align		4
        /*0084*/ 	.byte	0x04, 0x0a
        /*0086*/ 	.short	(.L_23 - .L_22)
	.align		4
.L_22:
        /*0088*/ 	.word	index@(.nv.constant0._Z21count_2d_equal_kernelPKiPiiii)
        /*008c*/ 	.short	0x0380
        /*008e*/ 	.short	0x001c


	//----- nvinfo : EIATTR_SW_WAR
	.align		4
.L_23:
        /*0090*/ 	.byte	0x04, 0x36
        /*0092*/ 	.short	(.L_25 - .L_24)
.L_24:
        /*0094*/ 	.word	0x00000008
.L_25:


//--------------------- .nv.callgraph             --------------------------
	.section	.nv.callgraph,"",@"SHT_CUDA_CALLGRAPH"
	.align	4
	.sectionentsize	8
	.align		4
        /*0000*/ 	.word	0x00000000
	.align		4
        /*0004*/ 	.word	0xffffffff
	.align		4
        /*0008*/ 	.word	0x00000000
	.align		4
        /*000c*/ 	.word	0xfffffffe
	.align		4
        /*0010*/ 	.word	0x00000000
	.align		4
        /*0014*/ 	.word	0xfffffffd
	.align		4
        /*0018*/ 	.word	0x00000000
	.align		4
        /*001c*/ 	.word	0xfffffffc


//--------------------- .text._Z21count_2d_equal_kernelPKiPiiii --------------------------
	.section	.text._Z21count_2d_equal_kernelPKiPiiii,"ax",@progbits
	.align	128
        .global         _Z21count_2d_equal_kernelPKiPiiii
        .type           _Z21count_2d_equal_kernelPKiPiiii,@function
        .size           _Z21count_2d_equal_kernelPKiPiiii,(.L_x_1 - _Z21count_2d_equal_kernelPKiPiiii)
        .other          _Z21count_2d_equal_kernelPKiPiiii,@"STO_CUDA_ENTRY STV_DEFAULT"
_Z21count_2d_equal_kernelPKiPiiii:
.text._Z21count_2d_equal_kernelPKiPiiii:
[----:B------:R-:W-:Y:S01]  /*0000*/  LDC R1, c[0x0][0x37c] ;  /* 0x0000df00ff017b82 */ /* 0x000fe20000000800 */
[----:B------:R-:W0:Y:S01]  /*0010*/  S2R R5, SR_TID.Y ;  /* 0x0000000000057919 */ /* 0x000e220000002200 */
[----:B------:R-:W1:Y:S01]  /*0020*/  LDCU UR4, c[0x0][0x360] ;  /* 0x00006c00ff0477ac */ /* 0x000e620008000800 */
[----:B------:R-:W0:Y:S01]  /*0030*/  S2R R2, SR_CTAID.Y ;  /* 0x0000000000027919 */ /* 0x000e220000002600 */
[----:B------:R-:W0:Y:S01]  /*0040*/  LDCU UR5, c[0x0][0x364] ;  /* 0x00006c80ff0577ac */ /* 0x000e220008000800 */
[----:B------:R-:W1:Y:S01]  /*0050*/  S2R R0, SR_TID.X ;  /* 0x0000000000007919 */ /* 0x000e620000002100 */
[----:B------:R-:W2:Y:S01]  /*0060*/  LDCU.64 UR6, c[0x0][0x390] ;  /* 0x00007200ff0677ac */ /* 0x000ea20008000a00 */
[----:B------:R-:W1:Y:S01]  /*0070*/  S2R R3, SR_CTAID.X ;  /* 0x0000000000037919 */ /* 0x000e620000002500 */
[----:B0-----:R-:W-:-:S05]  /*0080*/  IMAD R5, R2, UR5, R5 ;  /* 0x0000000502057c24 */ /* 0x001fca000f8e0205 */
[----:B--2---:R-:W-:Y:S01]  /*0090*/  ISETP.GE.AND P0, PT, R5, UR7, PT ;  /* 0x0000000705007c0c */ /* 0x004fe2000bf06270 */
[----:B-1----:R-:W-:-:S05]  /*00a0*/  IMAD R0, R3, UR4, R0 ;  /* 0x0000000403007c24 */ /* 0x002fca000f8e0200 */
[----:B------:R-:W-:-:S13]  /*00b0*/  ISETP.GE.OR P0, PT, R0, UR6, P0 ;  /* 0x0000000600007c0c */ /* 0x000fda0008706670 */
[----:B------:R-:W-:Y:S05]  /*00c0*/  @P0 EXIT ;  /* 0x000000000000094d */ /* 0x000fea0003800000 */
[----:B------:R-:W0:Y:S01]  /*00d0*/  LDC.64 R2, c[0x0][0x380] ;  /* 0x0000e000ff027b82 */ /* 0x000e220000000a00 */
[----:B------:R-:W1:Y:S01]  /*00e0*/  LDCU.64 UR4, c[0x0][0x358] ;  /* 0x00006b00ff0477ac */ /* 0x000e620008000a00 */
[----:B------:R-:W-:Y:S01]  /*00f0*/  IMAD R5, R5, UR6, R0 ;  /* 0x0000000605057c24 */ /* 0x000fe2000f8e0200 */
[----:B------:R-:W2:Y:S03]  /*0100*/  LDCU UR7, c[0x0][0x398] ;  /* 0x00007300ff0777ac */ /* 0x000ea60008000800 */
[----:B0-----:R-:W-:-:S06]  /*0110*/  IMAD.WIDE R2, R5, 0x4, R2 ;  /* 0x0000000405027825 */ /* 0x001fcc00078e0202 */
[----:B-1----:R-:W2:Y:S02]  /*0120*/  LDG.E R2, desc[UR4][R2.64] ;  /* 0x0000000402027981 */ /* 0x002ea4000c1e1900 */
[----:B--2---:R-:W-:-:S13]  /*0130*/  ISETP.NE.AND P0, PT, R2, UR7, PT ;  /* 0x0000000702007c0c */ /* 0x004fda000bf05270 */
[----:B------:R-:W-:Y:S05]  /*0140*/  @P0 EXIT ;  /* 0x000000000000094d */ /* 0x000fea0003800000 */
[----:B------:R-:W0:Y:S01]  /*0150*/  S2R R0, SR_LANEID ;  /* 0x0000000000007919 */ /* 0x000e220000000000 */
[----:B------:R-:W1:Y:S01]  /*0160*/  LDC.64 R2, c[0x0][0x388] ;  /* 0x0000e200ff027b82 */ /* 0x000e620000000a00 */
[----:B------:R-:W-:Y:S02]  /*0170*/  VOTEU.ANY UR6, UPT, PT ;  /* 0x0000000000067886 */ /* 0x000fe400038e0100 */
[----:B------:R-:W-:Y:S02]  /*0180*/  UFLO.U32 UR7, UR6 ;  /* 0x00000006000772bd */ /* 0x000fe400080e0000 */
[----:B------:R-:W1:Y:S04]  /*0190*/  POPC R5, UR6 ;  /* 0x0000000600057d09 */ /* 0x000e680008000000 */
[----:B0-----:R-:W-:-:S13]  /*01a0*/  ISETP.EQ.U32.AND P0, PT, R0, UR7, PT ;  /* 0x0000000700007c0c */ /* 0x001fda000bf02070 */
[----:B-1----:R-:W-:Y:S01]  /*01b0*/  @P0 REDG.E.ADD.STRONG.GPU desc[UR4][R2.64], R5 ;  /* 0x000000050200098e */ /* 0x002fe2000c12e104 */
[----:B------:R-:W-:Y:S05]  /*01c0*/  EXIT ;  /* 0x000000000000794d */ /* 0x000fea0003800000 */
.L_x_0:
[----:B------:R-:W-:-:S00]  /*01d0*/  BRA `(.L_x_0) ;  /* 0xfffffffc00fc7947 */ /* 0x000fc0000383ffff */
[----:B------:R-:W-:-:S00]  /*01e0*/  NOP ;  /* 0x0000000000007918 */ /* 0x000fc00000000000 */
        /* <DEDUP_REMOVED lines=9> */
.L_x_1:


//--------------------- .nv.shared.reserved.0     --------------------------
	.section	.nv.shared.reserved.0,"aw",@nobits
	.weak		__nv_reservedSMEM_offset_0_alias
	.size		__nv_reservedSMEM_offset_0_alias, 0, 64
	.other		__nv_reservedSMEM_offset_0_alias,@"STO_CUDA_RESERVED_SHARED STV_DEFAULT"
__nv_reservedSMEM_offset_0_alias:
	.zero		0
	.zero		64


//--------------------- .nv.constant0._Z21count_2d_equal_kernelPKiPiiii --------------------------
	.section	.nv.constant0._Z21count_2d_equal_kernelPKiPiiii,"a",@progbits
	.sectionflags	@""
	.align	4
.nv.constant0._Z21count_2d_equal_kernelPKiPiiii:
	.zero		924


//--------------------- SYMBOLS --------------------------

	.type		.nv.reservedSmem.offset0,@object
	.size		.nv.reservedSmem.offset0,0x4
